//
// Generated by NVIDIA NVVM Compiler
//
// Compiler Build ID: CL-36424714
// Cuda compilation tools, release 13.0, V13.0.88
// Based on NVVM 20.0.0
//

.version 9.0
.target sm_100
.address_size 64

	// .globl	_Z20cuda_contrast_kernelPhS_jjj

.visible .entry _Z20cuda_contrast_kernelPhS_jjj(
	.param .u64 .ptr .align 1 _Z20cuda_contrast_kernelPhS_jjj_param_0,
	.param .u64 .ptr .align 1 _Z20cuda_contrast_kernelPhS_jjj_param_1,
	.param .u32 _Z20cuda_contrast_kernelPhS_jjj_param_2,
	.param .u32 _Z20cuda_contrast_kernelPhS_jjj_param_3,
	.param .u32 _Z20cuda_contrast_kernelPhS_jjj_param_4
)
{
	.reg .pred 	%p<5>;
	.reg .b16 	%rs<8>;
	.reg .b32 	%r<11>;
	.reg .b64 	%rd<15>;

	ld.param.u64 	%rd2, [_Z20cuda_contrast_kernelPhS_jjj_param_0];
	ld.param.u64 	%rd3, [_Z20cuda_contrast_kernelPhS_jjj_param_1];
	ld.param.u32 	%r5, [_Z20cuda_contrast_kernelPhS_jjj_param_2];
	ld.param.u32 	%r3, [_Z20cuda_contrast_kernelPhS_jjj_param_3];
	ld.param.u32 	%r4, [_Z20cuda_contrast_kernelPhS_jjj_param_4];
	cvta.to.global.u64 	%rd1, %rd3;
	mov.u32 	%r6, %tid.x;
	mov.u32 	%r7, %ntid.x;
	mov.u32 	%r8, %ctaid.x;
	mad.lo.s32 	%r1, %r7, %r8, %r6;
	setp.ge.u32 	%p1, %r1, %r5;
	@%p1 bra 	$L__BB0_8;
	cvta.to.global.u64 	%rd4, %rd2;
	cvt.s64.s32 	%rd5, %r1;
	add.s64 	%rd6, %rd4, %rd5;
	ld.global.u8 	%rs1, [%rd6];
	cvt.u32.u16 	%r9, %rs1;
	and.b32  	%r2, %r9, 255;
	setp.gt.u32 	%p2, %r3, %r2;
	@%p2 bra 	$L__BB0_5;
	add.s32 	%r10, %r4, %r2;
	setp.lt.u32 	%p3, %r10, 255;
	@%p3 bra 	$L__BB0_4;
	add.s64 	%rd10, %rd1, %rd5;
	mov.b16 	%rs4, 255;
	st.global.u8 	[%rd10], %rs4;
	bra.uni 	$L__BB0_8;
$L__BB0_4:
	cvt.u16.u32 	%rs2, %r4;
	add.s16 	%rs3, %rs1, %rs2;
	add.s64 	%rd8, %rd1, %rd5;
	st.global.u8 	[%rd8], %rs3;
	bra.uni 	$L__BB0_8;
$L__BB0_5:
	setp.ne.s32 	%p4, %r4, %r2;
	@%p4 bra 	$L__BB0_7;
	add.s64 	%rd14, %rd1, %rd5;
	mov.b16 	%rs7, 0;
	st.global.u8 	[%rd14], %rs7;
	bra.uni 	$L__BB0_8;
$L__BB0_7:
	cvt.u16.u32 	%rs5, %r4;
	sub.s16 	%rs6, %rs1, %rs5;
	add.s64 	%rd12, %rd1, %rd5;
	st.global.u8 	[%rd12], %rs6;
$L__BB0_8:
	ret;

}


// ===== COMPILED SASS (sm_100) =====

	.target	sm_100

	.elftype	@"ET_EXEC"


//--------------------- .note.nv.tkinfo           --------------------------
	.section	.note.nv.tkinfo,"",@"SHT_NOTE"
	.sectionflags	@"SHF_NOTE_NV_TKINFO"
	.tkinfo
        /*0018*/ 	.word	0x00000002
        /*0030*/ 	.string	""
        /*0030*/ 	.string	"ptxas"
        /*0030*/ 	.string	"Cuda compilation tools, release 13.0, V13.0.88"
        /*0030*/ 	.string	"Build cuda_13.0.r13.0/compiler.36424714_0"
        /*0030*/ 	.string	"-arch sm_100 -m 64 "



//--------------------- .note.nv.cuinfo           --------------------------
	.section	.note.nv.cuinfo,"",@"SHT_NOTE"
	.sectionflags	@"SHF_NOTE_NV_CUINFO"
        /*0018*/ 	.short	0x0002
        /*001a*/ 	.short	0x0064
        /*001c*/ 	.short	0x0082
	.zero		2


//--------------------- .nv.info                  --------------------------
	.section	.nv.info,"",@"SHT_CUDA_INFO"
	.align	4


	//----- nvinfo : EIATTR_REGCOUNT
	.align		4
        /*0000*/ 	.byte	0x04, 0x2f
        /*0002*/ 	.short	(.L_1 - .L_0)
	.align		4
.L_0:
        /*0004*/ 	.word	index@(_Z20cuda_contrast_kernelPhS_jjj)
        /*0008*/ 	.word	0x00000009


	//----- nvinfo : EIATTR_FRAME_SIZE
	.align		4
.L_1:
        /*000c*/ 	.byte	0x04, 0x11
        /*000e*/ 	.short	(.L_3 - .L_2)
	.align		4
.L_2:
        /*0010*/ 	.word	index@(_Z20cuda_contrast_kernelPhS_jjj)
        /*0014*/ 	.word	0x00000000


	//----- nvinfo : EIATTR_MIN_STACK_SIZE
	.align		4
.L_3:
        /*0018*/ 	.byte	0x04, 0x12
        /*001a*/ 	.short	(.L_5 - .L_4)
	.align		4
.L_4:
        /*001c*/ 	.word	index@(_Z20cuda_contrast_kernelPhS_jjj)
        /*0020*/ 	.word	0x00000000
.L_5:


//--------------------- .nv.compat                --------------------------
	.section	.nv.compat,"",@"SHT_CUDA_COMPAT_INFO"
	.align	4
        /*0000*/ 	.byte	0x02, 0x09, 0x00, 0x00, 0x02, 0x02, 0x01, 0x00, 0x02, 0x05, 0x05, 0x00, 0x03, 0x07, 0x01, 0x01
        /*0010*/ 	.byte	0x02, 0x03, 0x00, 0x00, 0x02, 0x06, 0x01, 0x00, 0x04, 0x0b, 0x08, 0x00, 0x09, 0x00, 0x00, 0x00
        /*0020*/ 	.byte	0x00, 0x00, 0x00, 0x00


//--------------------- .nv.info._Z20cuda_contrast_kernelPhS_jjj --------------------------
	.section	.nv.info._Z20cuda_contrast_kernelPhS_jjj,"",@"SHT_CUDA_INFO"
	.sectionflags	@""
	.align	4


	//----- nvinfo : EIATTR_CUDA_API_VERSION
	.align		4
        /*0000*/ 	.byte	0x04, 0x37
        /*0002*/ 	.short	(.L_7 - .L_6)
.L_6:
        /*0004*/ 	.word	0x00000082


	//----- nvinfo : EIATTR_KPARAM_INFO
	.align		4
.L_7:
        /*0008*/ 	.byte	0x04, 0x17
        /*000a*/ 	.short	(.L_9 - .L_8)
.L_8:
        /*000c*/ 	.word	0x00000000
        /*0010*/ 	.short	0x0004
        /*0012*/ 	.short	0x0018
        /*0014*/ 	.byte	0x00, 0xf0, 0x11, 0x00


	//----- nvinfo : EIATTR_KPARAM_INFO
	.align		4
.L_9:
        /*0018*/ 	.byte	0x04, 0x17
        /*001a*/ 	.short	(.L_11 - .L_10)
.L_10:
        /*001c*/ 	.word	0x00000000
        /*0020*/ 	.short	0x0003
        /*0022*/ 	.short	0x0014
        /*0024*/ 	.byte	0x00, 0xf0, 0x11, 0x00


	//----- nvinfo : EIATTR_KPARAM_INFO
	.align		4
.L_11:
        /*0028*/ 	.byte	0x04, 0x17
        /*002a*/ 	.short	(.L_13 - .L_12)
.L_12:
        /*002c*/ 	.word	0x00000000
        /*0030*/ 	.short	0x0002
        /*0032*/ 	.short	0x0010
        /*0034*/ 	.byte	0x00, 0xf0, 0x11, 0x00


	//----- nvinfo : EIATTR_KPARAM_INFO
	.align		4
.L_13:
        /*0038*/ 	.byte	0x04, 0x17
        /*003a*/ 	.short	(.L_15 - .L_14)
.L_14:
        /*003c*/ 	.word	0x00000000
        /*0040*/ 	.short	0x0001
        /*0042*/ 	.short	0x0008
        /*0044*/ 	.byte	0x00, 0xf5, 0x21, 0x00


	//----- nvinfo : EIATTR_KPARAM_INFO
	.align		4
.L_15:
        /*0048*/ 	.byte	0x04, 0x17
        /*004a*/ 	.short	(.L_17 - .L_16)
.L_16:
        /*004c*/ 	.word	0x00000000
        /*0050*/ 	.short	0x0000
        /*0052*/ 	.short	0x0000
        /*0054*/ 	.byte	0x00, 0xf5, 0x21, 0x00


	//----- nvinfo : EIATTR_SPARSE_MMA_MASK
	.align		4
.L_17:
        /*0058*/ 	.byte	0x03, 0x50
        /*005a*/ 	.short	0x0000


	//----- nvinfo : EIATTR_MAXREG_COUNT
	.align		4
        /*005c*/ 	.byte	0x03, 0x1b
        /*005e*/ 	.short	0x00ff


	//----- nvinfo : EIATTR_MERCURY_ISA_VERSION
	.align		4
        /*0060*/ 	.byte	0x03, 0x5f
        /*0062*/ 	.short	0x0101


	//----- nvinfo : EIATTR_VRC_CTA_INIT_COUNT
	.align		4
        /*0064*/ 	.byte	0x02, 0x4a
	.zero		1
	.zero		1


	//----- nvinfo : EIATTR_EXIT_INSTR_OFFSETS
	.align		4
        /*0068*/ 	.byte	0x04, 0x1c
        /*006a*/ 	.short	(.L_19 - .L_18)


	//   ....[0]....
.L_18:
        /*006c*/ 	.word	0x00000070


	//   ....[1]....
        /*0070*/ 	.word	0x00000190


	//   ....[2]....
        /*0074*/ 	.word	0x00000200


	//   ....[3]....
        /*0078*/ 	.word	0x00000270


	//   ....[4]....
        /*007c*/ 	.word	0x00000300


	//----- nvinfo : EIATTR_CRS_STACK_SIZE
	.align		4
.L_19:
        /*0080*/ 	.byte	0x04, 0x1e
        /*0082*/ 	.short	(.L_21 - .L_20)
.L_20:
        /*0084*/ 	.word	0x00000000


	//----- nvinfo : EIATTR_CBANK_PARAM_SIZE
	.align		4
.L_21:
        /*0088*/ 	.byte	0x03, 0x19
        /*008a*/ 	.short	0x001c


	//----- nvinfo : EIATTR_PARAM_CBANK
	.align		4
        /*008c*/ 	.byte	0x04, 0x0a
        /*008e*/ 	.short	(.L_23 - .L_22)
	.align		4
.L_22:
        /*0090*/ 	.word	index@(.nv.constant0._Z20cuda_contrast_kernelPhS_jjj)
        /*0094*/ 	.short	0x0380
        /*0096*/ 	.short	0x001c


	//----- nvinfo : EIATTR_SW_WAR
	.align		4
.L_23:
        /*0098*/ 	.byte	0x04, 0x36
        /*009a*/ 	.short	(.L_25 - .L_24)
.L_24:
        /*009c*/ 	.word	0x00000008
.L_25:


//--------------------- .nv.callgraph             --------------------------
	.section	.nv.callgraph,"",@"SHT_CUDA_CALLGRAPH"
	.align	4
	.sectionentsize	8
	.align		4
        /*0000*/ 	.word	0x00000000
	.align		4
        /*0004*/ 	.word	0xffffffff
	.align		4
        /*0008*/ 	.word	0x00000000
	.align		4
        /*000c*/ 	.word	0xfffffffe
	.align		4
        /*0010*/ 	.word	0x00000000
	.align		4
        /*0014*/ 	.word	0xfffffffd
	.align		4
        /*0018*/ 	.word	0x00000000
	.align		4
        /*001c*/ 	.word	0xfffffffc


//--------------------- .text._Z20cuda_contrast_kernelPhS_jjj --------------------------
	.section	.text._Z20cuda_contrast_kernelPhS_jjj,"ax",@progbits
	.align	128
        .global         _Z20cuda_contrast_kernelPhS_jjj
        .type           _Z20cuda_contrast_kernelPhS_jjj,@function
        .size           _Z20cuda_contrast_kernelPhS_jjj,(.L_x_2 - _Z20cuda_contrast_kernelPhS_jjj)
        .other          _Z20cuda_contrast_kernelPhS_jjj,@"STO_CUDA_ENTRY STV_DEFAULT"
_Z20cuda_contrast_kernelPhS_jjj:
.text._Z20cuda_contrast_kernelPhS_jjj:
[----:B------:R-:W-:Y:S01]  /*0000*/  LDC R1, c[0x0][0x37c] ;  /* 0x0000df00ff017b82 */ /* 0x000fe20000000800 */
[----:B------:R-:W0:Y:S01]  /*0010*/  S2R R5, SR_TID.X ;  /* 0x0000000000057919 */ /* 0x000e220000002100 */
[----:B------:R-:W0:Y:S01]  /*0020*/  LDCU UR4, c[0x0][0x360] ;  /* 0x00006c00ff0477ac */ /* 0x000e220008000800 */
[----:B------:R-:W0:Y:S01]  /*0030*/  S2R R0, SR_CTAID.X ;  /* 0x0000000000007919 */ /* 0x000e220000002500 */
[----:B------:R-:W1:Y:S01]  /*0040*/  LDCU UR5, c[0x0][0x390] ;  /* 0x00007200ff0577ac */ /* 0x000e620008000800 */
[----:B0-----:R-:W-:-:S05]  /*0050*/  IMAD R5, R0, UR4, R5 ;  /* 0x0000000400057c24 */ /* 0x001fca000f8e0205 */
[----:B-1----:R-:W-:-:S13]  /*0060*/  ISETP.GE.U32.AND P0, PT, R5, UR5, PT ;  /* 0x0000000505007c0c */ /* 0x002fda000bf06070 */
[----:B------:R-:W-:Y:S05]  /*0070*/  @P0 EXIT ;  /* 0x000000000000094d */ /* 0x000fea0003800000 */
[----:B------:R-:W0:Y:S01]  /*0080*/  LDCU.64 UR4, c[0x0][0x380] ;  /* 0x00007000ff0477ac */ /* 0x000e220008000a00 */
[----:B------:R-:W-:Y:S01]  /*0090*/  SHF.R.S32.HI R4, RZ, 0x1f, R5 ;  /* 0x0000001fff047819 */ /* 0x000fe20000011405 */
[----:B------:R-:W1:Y:S01]  /*00a0*/  LDCU.64 UR6, c[0x0][0x358] ;  /* 0x00006b00ff0677ac */ /* 0x000e620008000a00 */
[----:B0-----:R-:W-:Y:S01]  /*00b0*/  IADD3 R2, P0, PT, R5, UR4, RZ ;  /* 0x0000000405027c10 */ /* 0x001fe2000ff1e0ff */
[----:B------:R-:W0:Y:S03]  /*00c0*/  LDCU UR4, c[0x0][0x394] ;  /* 0x00007280ff0477ac */ /* 0x000e260008000800 */
[----:B------:R-:W-:-:S05]  /*00d0*/  IADD3.X R3, PT, PT, R4, UR5, RZ, P0, !PT ;  /* 0x0000000504037c10 */ /* 0x000fca00087fe4ff */
[----:B-1----:R-:W0:Y:S02]  /*00e0*/  LDG.E.U8 R0, desc[UR6][R2.64] ;  /* 0x0000000602007981 */ /* 0x002e24000c1e1100 */
[----:B0-----:R-:W-:-:S13]  /*00f0*/  ISETP.GE.U32.AND P0, PT, R0, UR4, PT ;  /* 0x0000000400007c0c */ /* 0x001fda000bf06070 */
[----:B------:R-:W-:Y:S05]  /*0100*/  @!P0 BRA `(.L_x_0) ;  /* 0x0000000000408947 */ /* 0x000fea0003800000 */
[----:B------:R-:W0:Y:S01]  /*0110*/  LDCU UR4, c[0x0][0x398] ;  /* 0x00007300ff0477ac */ /* 0x000e220008000800 */
[----:B------:R-:W-:Y:S02]  /*0120*/  IMAD.MOV.U32 R6, RZ, RZ, 0xff ;  /* 0x000000ffff067424 */ /* 0x000fe400078e00ff */
[----:B0-----:R-:W-:-:S05]  /*0130*/  VIADD R2, R0, UR4 ;  /* 0x0000000400027c36 */ /* 0x001fca0008000000 */
[----:B------:R-:W-:-:S13]  /*0140*/  ISETP.GE.U32.AND P0, PT, R2, 0xff, PT ;  /* 0x000000ff0200780c */ /* 0x000fda0003f06070 */
[----:B------:R-:W0:Y:S02]  /*0150*/  @P0 LDC.64 R2, c[0x0][0x388] ;  /* 0x0000e200ff020b82 */ /* 0x000e240000000a00 */
[----:B0-----:R-:W-:-:S05]  /*0160*/  @P0 IADD3 R2, P1, PT, R5, R2, RZ ;  /* 0x0000000205020210 */ /* 0x001fca0007f3e0ff */
[----:B------:R-:W-:-:S05]  /*0170*/  @P0 IMAD.X R3, R4, 0x1, R3, P1 ;  /* 0x0000000104030824 */ /* 0x000fca00008e0603 */
[----:B------:R0:W-:Y:S01]  /*0180*/  @P0 STG.E.U8 desc[UR6][R2.64], R6 ;  /* 0x0000000602000986 */ /* 0x0001e2000c101106 */
[----:B------:R-:W-:Y:S05]  /*0190*/  @P0 EXIT ;  /* 0x000000000000094d */ /* 0x000fea0003800000 */
[----:B------:R-:W0:Y:S01]  /*01a0*/  LDCU.64 UR8, c[0x0][0x388] ;  /* 0x00007100ff0877ac */ /* 0x000e220008000a00 */
[----:B------:R-:W1:Y:S01]  /*01b0*/  LDCU.U16 UR4, c[0x0][0x398] ;  /* 0x00007300ff0477ac */ /* 0x000e620008000400 */
[----:B0-----:R-:W-:-:S04]  /*01c0*/  IADD3 R2, P0, PT, R5, UR8, RZ ;  /* 0x0000000805027c10 */ /* 0x001fc8000ff1e0ff */
[----:B------:R-:W-:Y:S01]  /*01d0*/  IADD3.X R3, PT, PT, R4, UR9, RZ, P0, !PT ;  /* 0x0000000904037c10 */ /* 0x000fe200087fe4ff */
[----:B-1----:R-:W-:-:S05]  /*01e0*/  VIADD R5, R0, UR4 ;  /* 0x0000000400057c36 */ /* 0x002fca0008000000 */
[----:B------:R-:W-:Y:S01]  /*01f0*/  STG.E.U8 desc[UR6][R2.64], R5 ;  /* 0x0000000502007986 */ /* 0x000fe2000c101106 */
[----:B------:R-:W-:Y:S05]  /*0200*/  EXIT ;  /* 0x000000000000794d */ /* 0x000fea0003800000 */
.L_x_0:
[----:B------:R-:W0:Y:S02]  /*0210*/  LDCU UR4, c[0x0][0x398] ;  /* 0x00007300ff0477ac */ /* 0x000e240008000800 */
[----:B0-----:R-:W-:-:S13]  /*0220*/  ISETP.NE.AND P0, PT, R0, UR4, PT ;  /* 0x0000000400007c0c */ /* 0x001fda000bf05270 */
[----:B------:R-:W0:Y:S02]  /*0230*/  @!P0 LDC.64 R2, c[0x0][0x388] ;  /* 0x0000e200ff028b82 */ /* 0x000e240000000a00 */
[----:B0-----:R-:W-:-:S05]  /*0240*/  @!P0 IADD3 R2, P1, PT, R5, R2, RZ ;  /* 0x0000000205028210 */ /* 0x001fca0007f3e0ff */
[----:B------:R-:W-:-:S05]  /*0250*/  @!P0 IMAD.X R3, R4, 0x1, R3, P1 ;  /* 0x0000000104038824 */ /* 0x000fca00008e0603 */
[----:B------:R0:W-:Y:S01]  /*0260*/  @!P0 STG.E.U8 desc[UR6][R2.64], RZ ;  /* 0x000000ff02008986 */ /* 0x0001e2000c101106 */
[----:B------:R-:W-:Y:S05]  /*0270*/  @!P0 EXIT ;  /* 0x000000000000894d */ /* 0x000fea0003800000 */
[----:B------:R-:W1:Y:S01]  /*0280*/  LDCU.U16 UR4, c[0x0][0x398] ;  /* 0x00007300ff0477ac */ /* 0x000e620008000400 */
[----:B------:R-:W0:Y:S01]  /*0290*/  LDCU.64 UR8, c[0x0][0x388] ;  /* 0x00007100ff0877ac */ /* 0x000e220008000a00 */
[----:B-1----:R-:W-:-:S04]  /*02a0*/  UIADD3 UR4, UPT, UPT, URZ, -UR4, URZ ;  /* 0x80000004ff047290 */ /* 0x002fc8000fffe0ff */
[----:B------:R-:W-:Y:S01]  /*02b0*/  UPRMT UR4, UR4, 0x7710, URZ ;  /* 0x0000771004047896 */ /* 0x000fe200080000ff */
[----:B0-----:R-:W-:-:S04]  /*02c0*/  IADD3 R2, P0, PT, R5, UR8, RZ ;  /* 0x0000000805027c10 */ /* 0x001fc8000ff1e0ff */
[----:B------:R-:W-:Y:S01]  /*02d0*/  IADD3.X R3, PT, PT, R4, UR9, RZ, P0, !PT ;  /* 0x0000000904037c10 */ /* 0x000fe200087fe4ff */
[----:B------:R-:W-:-:S05]  /*02e0*/  VIADD R5, R0, UR4 ;  /* 0x0000000400057c36 */ /* 0x000fca0008000000 */
[----:B------:R-:W-:Y:S01]  /*02f0*/  STG.E.U8 desc[UR6][R2.64], R5 ;  /* 0x0000000502007986 */ /* 0x000fe2000c101106 */
[----:B------:R-:W-:Y:S05]  /*0300*/  EXIT ;  /* 0x000000000000794d */ /* 0x000fea0003800000 */
.L_x_1:
[----:B------:R-:W-:-:S00]  /*0310*/  BRA `(.L_x_1) ;  /* 0xfffffffc00fc7947 */ /* 0x000fc0000383ffff */
[----:B------:R-:W-:-:S00]  /*0320*/  NOP ;  /* 0x0000000000007918 */ /* 0x000fc00000000000 */
        /* <DEDUP_REMOVED lines=13> */
.L_x_2:


//--------------------- .nv.shared.reserved.0     --------------------------
	.section	.nv.shared.reserved.0,"aw",@nobits
	.weak		__nv_reservedSMEM_offset_0_alias
	.size		__nv_reservedSMEM_offset_0_alias, 0, 64
	.other		__nv_reservedSMEM_offset_0_alias,@"STO_CUDA_RESERVED_SHARED STV_DEFAULT"
__nv_reservedSMEM_offset_0_alias:
	.zero		0
	.zero		64


//--------------------- .nv.constant0._Z20cuda_contrast_kernelPhS_jjj --------------------------
	.section	.nv.constant0._Z20cuda_contrast_kernelPhS_jjj,"a",@progbits
	.sectionflags	@""
	.align	4
.nv.constant0._Z20cuda_contrast_kernelPhS_jjj:
	.zero		924


//--------------------- SYMBOLS --------------------------

	.type		.nv.reservedSmem.offset0,@object
	.size		.nv.reservedSmem.offset0,0x4
